	.headerflags	@"EF_CUDA_TEXMODE_UNIFIED EF_CUDA_64BIT_ADDRESS EF_CUDA_ACCELERATORS EF_CUDA_SM90 EF_CUDA_VIRTUAL_SM(EF_CUDA_SM90)"
	.elftype	@"ET_EXEC"


//--------------------- .nv.info                  --------------------------
	.section	.nv.info,"",@"SHT_CUDA_INFO"
	.align	4


	//----- nvinfo : EIATTR_REGCOUNT
	.align		4
        /*0000*/ 	.byte	0x04, 0x2f
        /*0002*/ 	.short	(.L_1 - .L_0)
	.align		4
.L_0:
        /*0004*/ 	.word	index@(triton_poi_fused__unsafe_index_add_convolution_mul_sub_65)
        /*0008*/ 	.word	0x00000020


	//----- nvinfo : EIATTR_MIN_STACK_SIZE
	.align		4
.L_1:
        /*000c*/ 	.byte	0x04, 0x12
        /*000e*/ 	.short	(.L_3 - .L_2)
	.align		4
.L_2:
        /*0010*/ 	.word	index@(triton_poi_fused__unsafe_index_add_convolution_mul_sub_65)
        /*0014*/ 	.word	0x00000000


	//----- nvinfo : EIATTR_FRAME_SIZE
	.align		4
.L_3:
        /*0018*/ 	.byte	0x04, 0x11
        /*001a*/ 	.short	(.L_5 - .L_4)
	.align		4
.L_4:
        /*001c*/ 	.word	index@(triton_poi_fused__unsafe_index_add_convolution_mul_sub_65)
        /*0020*/ 	.word	0x00000000


	//----- nvinfo : EIATTR_MIN_STACK_SIZE
	.align		4
.L_5:
        /*0024*/ 	.byte	0x04, 0x12
        /*0026*/ 	.short	(.L_7 - .L_6)
	.align		4
.L_6:
        /*0028*/ 	.word	index@(triton_poi_fused__unsafe_index_add_convolution_mul_sub_65)
        /*002c*/ 	.word	0x00000000
.L_7:


//--------------------- .nv.info.triton_poi_fused__unsafe_index_add_convolution_mul_sub_65 --------------------------
	.section	.nv.info.triton_poi_fused__unsafe_index_add_convolution_mul_sub_65,"",@"SHT_CUDA_INFO"
	.sectionflags	@""
	.align	4


	//----- nvinfo : EIATTR_CUDA_API_VERSION
	.align		4
        /*0000*/ 	.byte	0x04, 0x37
        /*0002*/ 	.short	(.L_9 - .L_8)
.L_8:
        /*0004*/ 	.word	0x0000007c


	//----- nvinfo : EIATTR_KPARAM_INFO
	.align		4
.L_9:
        /*0008*/ 	.byte	0x04, 0x17
        /*000a*/ 	.short	(.L_11 - .L_10)
.L_10:
        /*000c*/ 	.word	0x00000000
        /*0010*/ 	.short	0x000a
        /*0012*/ 	.short	0x004c
        /*0014*/ 	.byte	0x00, 0xf0, 0x11, 0x00


	//----- nvinfo : EIATTR_KPARAM_INFO
	.align		4
.L_11:
        /*0018*/ 	.byte	0x04, 0x17
        /*001a*/ 	.short	(.L_13 - .L_12)
.L_12:
        /*001c*/ 	.word	0x00000000
        /*0020*/ 	.short	0x0009
        /*0022*/ 	.short	0x0048
        /*0024*/ 	.byte	0x00, 0xf0, 0x11, 0x00


	//----- nvinfo : EIATTR_KPARAM_INFO
	.align		4
.L_13:
        /*0028*/ 	.byte	0x04, 0x17
        /*002a*/ 	.short	(.L_15 - .L_14)
.L_14:
        /*002c*/ 	.word	0x00000000
        /*0030*/ 	.short	0x0008
        /*0032*/ 	.short	0x0040
        /*0034*/ 	.byte	0x00, 0xf4, 0x21, 0x00


	//----- nvinfo : EIATTR_KPARAM_INFO
	.align		4
.L_15:
        /*0038*/ 	.byte	0x04, 0x17
        /*003a*/ 	.short	(.L_17 - .L_16)
.L_16:
        /*003c*/ 	.word	0x00000000
        /*0040*/ 	.short	0x0007
        /*0042*/ 	.short	0x0038
        /*0044*/ 	.byte	0x00, 0xf4, 0x21, 0x00


	//----- nvinfo : EIATTR_KPARAM_INFO
	.align		4
.L_17:
        /*0048*/ 	.byte	0x04, 0x17
        /*004a*/ 	.short	(.L_19 - .L_18)
.L_18:
        /*004c*/ 	.word	0x00000000
        /*0050*/ 	.short	0x0006
        /*0052*/ 	.short	0x0030
        /*0054*/ 	.byte	0x00, 0xf4, 0x21, 0x00


	//----- nvinfo : EIATTR_KPARAM_INFO
	.align		4
.L_19:
        /*0058*/ 	.byte	0x04, 0x17
        /*005a*/ 	.short	(.L_21 - .L_20)
.L_20:
        /*005c*/ 	.word	0x00000000
        /*0060*/ 	.short	0x0005
        /*0062*/ 	.short	0x0028
        /*0064*/ 	.byte	0x00, 0xf4, 0x21, 0x00


	//----- nvinfo : EIATTR_KPARAM_INFO
	.align		4
.L_21:
        /*0068*/ 	.byte	0x04, 0x17
        /*006a*/ 	.short	(.L_23 - .L_22)
.L_22:
        /*006c*/ 	.word	0x00000000
        /*0070*/ 	.short	0x0004
        /*0072*/ 	.short	0x0020
        /*0074*/ 	.byte	0x00, 0xf4, 0x21, 0x00


	//----- nvinfo : EIATTR_KPARAM_INFO
	.align		4
.L_23:
        /*0078*/ 	.byte	0x04, 0x17
        /*007a*/ 	.short	(.L_25 - .L_24)
.L_24:
        /*007c*/ 	.word	0x00000000
        /*0080*/ 	.short	0x0003
        /*0082*/ 	.short	0x0018
        /*0084*/ 	.byte	0x00, 0xf4, 0x21, 0x00


	//----- nvinfo : EIATTR_KPARAM_INFO
	.align		4
.L_25:
        /*0088*/ 	.byte	0x04, 0x17
        /*008a*/ 	.short	(.L_27 - .L_26)
.L_26:
        /*008c*/ 	.word	0x00000000
        /*0090*/ 	.short	0x0002
        /*0092*/ 	.short	0x0010
        /*0094*/ 	.byte	0x00, 0xf4, 0x21, 0x00


	//----- nvinfo : EIATTR_KPARAM_INFO
	.align		4
.L_27:
        /*0098*/ 	.byte	0x04, 0x17
        /*009a*/ 	.short	(.L_29 - .L_28)
.L_28:
        /*009c*/ 	.word	0x00000000
        /*00a0*/ 	.short	0x0001
        /*00a2*/ 	.short	0x0008
        /*00a4*/ 	.byte	0x00, 0xf4, 0x21, 0x00


	//----- nvinfo : EIATTR_KPARAM_INFO
	.align		4
.L_29:
        /*00a8*/ 	.byte	0x04, 0x17
        /*00aa*/ 	.short	(.L_31 - .L_30)
.L_30:
        /*00ac*/ 	.word	0x00000000
        /*00b0*/ 	.short	0x0000
        /*00b2*/ 	.short	0x0000
        /*00b4*/ 	.byte	0x00, 0xf4, 0x21, 0x00


	//----- nvinfo : EIATTR_SPARSE_MMA_MASK
	.align		4
.L_31:
        /*00b8*/ 	.byte	0x03, 0x50
        /*00ba*/ 	.short	0x0000


	//----- nvinfo : EIATTR_MAXREG_COUNT
	.align		4
        /*00bc*/ 	.byte	0x03, 0x1b
        /*00be*/ 	.short	0x00ff


	//----- nvinfo : EIATTR_EXIT_INSTR_OFFSETS
	.align		4
        /*00c0*/ 	.byte	0x04, 0x1c
        /*00c2*/ 	.short	(.L_33 - .L_32)


	//   ....[0]....
.L_32:
        /*00c4*/ 	.word	0x00000760


	//   ....[1]....
        /*00c8*/ 	.word	0x00000780


	//----- nvinfo : EIATTR_REQNTID
	.align		4
.L_33:
        /*00cc*/ 	.byte	0x04, 0x10
        /*00ce*/ 	.short	(.L_35 - .L_34)
.L_34:
        /*00d0*/ 	.word	0x00000080
        /*00d4*/ 	.word	0x00000001
        /*00d8*/ 	.word	0x00000001


	//----- nvinfo : EIATTR_CBANK_PARAM_SIZE
	.align		4
.L_35:
        /*00dc*/ 	.byte	0x03, 0x19
        /*00de*/ 	.short	0x0050


	//----- nvinfo : EIATTR_PARAM_CBANK
	.align		4
        /*00e0*/ 	.byte	0x04, 0x0a
        /*00e2*/ 	.short	(.L_37 - .L_36)
	.align		4
.L_36:
        /*00e4*/ 	.word	index@(.nv.constant0.triton_poi_fused__unsafe_index_add_convolution_mul_sub_65)
        /*00e8*/ 	.short	0x0210
        /*00ea*/ 	.short	0x0050


	//----- nvinfo : EIATTR_SW_WAR
	.align		4
.L_37:
        /*00ec*/ 	.byte	0x04, 0x36
        /*00ee*/ 	.short	(.L_39 - .L_38)
.L_38:
        /*00f0*/ 	.word	0x00000008
.L_39:


//--------------------- .nv.callgraph             --------------------------
	.section	.nv.callgraph,"",@"SHT_CUDA_CALLGRAPH"
	.align	4
	.sectionentsize	8
	.align		4
        /*0000*/ 	.word	0x00000000
	.align		4
        /*0004*/ 	.word	0xffffffff
	.align		4
        /*0008*/ 	.word	0x00000000
	.align		4
        /*000c*/ 	.word	0xfffffffe
	.align		4
        /*0010*/ 	.word	0x00000000
	.align		4
        /*0014*/ 	.word	0xfffffffd
	.align		4
        /*0018*/ 	.word	0x00000000
	.align		4
        /*001c*/ 	.word	0xfffffffc


//--------------------- .text.triton_poi_fused__unsafe_index_add_convolution_mul_sub_65 --------------------------
	.section	.text.triton_poi_fused__unsafe_index_add_convolution_mul_sub_65,"ax",@progbits
	.sectionflags	@"SHF_BARRIERS=1"
	.align	128
        .global         triton_poi_fused__unsafe_index_add_convolution_mul_sub_65
        .type           triton_poi_fused__unsafe_index_add_convolution_mul_sub_65,@function
        .size           triton_poi_fused__unsafe_index_add_convolution_mul_sub_65,(.L_x_1 - triton_poi_fused__unsafe_index_add_convolution_mul_sub_65)
        .other          triton_poi_fused__unsafe_index_add_convolution_mul_sub_65,@"STO_CUDA_ENTRY STV_DEFAULT"
triton_poi_fused__unsafe_index_add_convolution_mul_sub_65:
.text.triton_poi_fused__unsafe_index_add_convolution_mul_sub_65:
[----:B------:R-:W0:Y:S01]  /*0000*/  LDC R1, c[0x0][0x28] ;  /* 0x00000a00ff017b82 */ /* 0x000e220000000800 */
[----:B------:R-:W1:Y:S07]  /*0010*/  S2R R18, SR_CTAID.X ;  /* 0x0000000000127919 */ /* 0x000e6e0000002500 */
[----:B------:R-:W2:Y:S01]  /*0020*/  LDC.64 R10, c[0x0][0x220] ;  /* 0x00008800ff0a7b82 */ /* 0x000ea20000000a00 */
[----:B------:R-:W-:Y:S01]  /*0030*/  CS2R R14, SRZ ;  /* 0x00000000000e7805 */ /* 0x000fe2000001ff00 */
[----:B------:R-:W-:Y:S01]  /*0040*/  ULDC.64 UR4, c[0x0][0x208] ;  /* 0x0000820000047ab9 */ /* 0x000fe20000000a00 */
[----:B------:R-:W-:-:S05]  /*0050*/  CS2R R8, SRZ ;  /* 0x0000000000087805 */ /* 0x000fca000001ff00 */
[----:B------:R-:W3:Y:S08]  /*0060*/  LDC.64 R22, c[0x0][0x230] ;  /* 0x00008c00ff167b82 */ /* 0x000ef00000000a00 */
[----:B------:R-:W4:Y:S08]  /*0070*/  LDC.64 R4, c[0x0][0x218] ;  /* 0x00008600ff047b82 */ /* 0x000f300000000a00 */
[----:B------:R-:W5:Y:S01]  /*0080*/  LDC.64 R6, c[0x0][0x240] ;  /* 0x00009000ff067b82 */ /* 0x000f620000000a00 */
[----:B-1----:R-:W-:-:S02]  /*0090*/  SHF.R.S32.HI R3, RZ, 0x1f, R18 ;  /* 0x0000001fff037819 */ /* 0x002fc40000011412 */
[----:B------:R-:W-:Y:S02]  /*00a0*/  ISETP.GE.AND P0, PT, R18, 0x10, PT ;  /* 0x000000101200780c */ /* 0x000fe40003f06270 */
[----:B------:R-:W-:-:S04]  /*00b0*/  LEA.HI R3, R3, R18, RZ, 0x2 ;  /* 0x0000001203037211 */ /* 0x000fc800078f10ff */
[----:B------:R-:W-:-:S05]  /*00c0*/  LOP3.LUT R13, R3, 0xfffffffc, RZ, 0xc0, !PT ;  /* 0xfffffffc030d7812 */ /* 0x000fca00078ec0ff */
[----:B------:R-:W-:-:S04]  /*00d0*/  IMAD.IADD R13, R18, 0x1, -R13 ;  /* 0x00000001120d7824 */ /* 0x000fc800078e0a0d */
[----:B--2---:R-:W-:Y:S01]  /*00e0*/  IMAD.WIDE R10, R13, 0x8, R10 ;  /* 0x000000080d0a7825 */ /* 0x004fe200078e020a */
[----:B------:R-:W-:-:S03]  /*00f0*/  SHF.R.S32.HI R21, RZ, 0x2, R3 ;  /* 0x00000002ff157819 */ /* 0x000fc60000011403 */
[----:B---3--:R-:W-:Y:S01]  /*0100*/  IMAD.WIDE R22, R13, 0x8, R22 ;  /* 0x000000080d167825 */ /* 0x008fe200078e0216 */
[----:B------:R1:W2:Y:S01]  /*0110*/  @!P0 LDG.E.EL.64 R14, desc[UR4][R10.64] ;  /* 0x000000040a0e8981 */ /* 0x0002a2000c2e1b00 */
[----:B------:R-:W-:Y:S02]  /*0120*/  CS2R R2, SRZ ;  /* 0x0000000000027805 */ /* 0x000fe4000001ff00 */
[C---:B----4-:R-:W-:Y:S01]  /*0130*/  IMAD.WIDE R16, R21.reuse, 0x8, R4 ;  /* 0x0000000815107825 */ /* 0x050fe200078e0204 */
[----:B------:R-:W3:Y:S01]  /*0140*/  @!P0 LDG.E.EL.64 R8, desc[UR4][R22.64] ;  /* 0x0000000416088981 */ /* 0x000ee2000c2e1b00 */
[----:B------:R-:W-:Y:S02]  /*0150*/  CS2R R4, SRZ ;  /* 0x0000000000047805 */ /* 0x000fe4000001ff00 */
[----:B-----5:R-:W-:Y:S01]  /*0160*/  IMAD.WIDE R24, R21, 0x8, R6 ;  /* 0x0000000815187825 */ /* 0x020fe200078e0206 */
[----:B------:R4:W5:Y:S01]  /*0170*/  @!P0 LDG.E.EL.64 R2, desc[UR4][R16.64] ;  /* 0x0000000410028981 */ /* 0x000962000c2e1b00 */
[----:B------:R-:W2:Y:S03]  /*0180*/  LDC.64 R6, c[0x0][0x228] ;  /* 0x00008a00ff067b82 */ /* 0x000ea60000000a00 */
[----:B------:R1:W5:Y:S01]  /*0190*/  @!P0 LDG.E.EL.64 R4, desc[UR4][R24.64] ;  /* 0x0000000418048981 */ /* 0x000362000c2e1b00 */
[----:B------:R-:W1:Y:S01]  /*01a0*/  S2R R0, SR_TID.X ;  /* 0x0000000000007919 */ /* 0x000e620000002100 */
[----:B------:R-:W4:Y:S01]  /*01b0*/  S2R R19, SR_CTAID.Y ;  /* 0x0000000000137919 */ /* 0x000f220000002600 */
[----:B01----:R-:W-:Y:S01]  /*01c0*/  IMAD.SHL.U32 R0, R0, 0x2, RZ ;  /* 0x0000000200007824 */ /* 0x003fe200078e00ff */
[----:B----4-:R-:W-:-:S04]  /*01d0*/  SHF.R.S32.HI R10, RZ, 0x17, R19 ;  /* 0x00000017ff0a7819 */ /* 0x010fc80000011413 */
[----:B------:R-:W-:-:S05]  /*01e0*/  LOP3.LUT R0, R0, 0xfe, RZ, 0xc0, !PT ;  /* 0x000000fe00007812 */ /* 0x000fca00078ec0ff */
[----:B------:R-:W-:Y:S01]  /*01f0*/  IMAD R19, R19, 0x100, R0 ;  /* 0x0000010013137824 */ /* 0x000fe200078e0200 */
[----:B------:R-:W-:Y:S02]  /*0200*/  SGXT R0, R10, 0x1 ;  /* 0x000000010a00781a */ /* 0x000fe40000000200 */
[----:B------:R-:W0:Y:S02]  /*0210*/  LDC.64 R10, c[0x0][0x238] ;  /* 0x00008e00ff0a7b82 */ /* 0x000e240000000a00 */
[----:B------:R-:W-:-:S04]  /*0220*/  LEA.HI R0, R0, R19, RZ, 0x9 ;  /* 0x0000001300007211 */ /* 0x000fc800078f48ff */
[----:B------:R-:W-:Y:S02]  /*0230*/  LOP3.LUT R16, R0, 0xfffffe00, RZ, 0xc0, !PT ;  /* 0xfffffe0000107812 */ /* 0x000fe400078ec0ff */
[----:B------:R-:W-:Y:S02]  /*0240*/  SHF.R.S32.HI R0, RZ, 0x9, R0 ;  /* 0x00000009ff007819 */ /* 0x000fe40000011400 */
[----:B------:R-:W-:-:S03]  /*0250*/  IADD3 R19, R19, -R16, RZ ;  /* 0x8000001013137210 */ /* 0x000fc60007ffe0ff */
[----:B------:R-:W-:Y:S01]  /*0260*/  IMAD.SHL.U32 R25, R0, 0x800, RZ ;  /* 0x0000080000197824 */ /* 0x000fe200078e00ff */
[----:B------:R-:W-:Y:S02]  /*0270*/  CS2R R26, SRZ ;  /* 0x00000000001a7805 */ /* 0x000fe4000001ff00 */
[----:B--2---:R-:W-:-:S04]  /*0280*/  SHF.R.U32.HI R23, RZ, 0x1e, R15 ;  /* 0x0000001eff177819 */ /* 0x004fc8000001160f */
[----:B------:R-:W-:Y:S02]  /*0290*/  LOP3.LUT R23, R23, 0x2, RZ, 0xc0, !PT ;  /* 0x0000000217177812 */ /* 0x000fe400078ec0ff */
[----:B---3--:R-:W-:Y:S02]  /*02a0*/  SHF.R.U32.HI R17, RZ, 0x1e, R9 ;  /* 0x0000001eff117819 */ /* 0x008fe40000011609 */
[----:B------:R-:W-:Y:S02]  /*02b0*/  IADD3 R12, P1, R14, R23, RZ ;  /* 0x000000170e0c7210 */ /* 0x000fe40007f3e0ff */
[----:B------:R-:W-:Y:S02]  /*02c0*/  LOP3.LUT R17, R17, 0x2, RZ, 0xc0, !PT ;  /* 0x0000000211117812 */ /* 0x000fe400078ec0ff */
[----:B-----5:R-:W-:Y:S01]  /*02d0*/  SHF.R.U32.HI R23, RZ, 0x1e, R3 ;  /* 0x0000001eff177819 */ /* 0x020fe20000011603 */
[----:B------:R-:W-:Y:S01]  /*02e0*/  IMAD.X R20, RZ, RZ, R15, P1 ;  /* 0x000000ffff147224 */ /* 0x000fe200008e060f */
[----:B------:R-:W-:-:S02]  /*02f0*/  IADD3 R15, P1, R8, R17, RZ ;  /* 0x00000011080f7210 */ /* 0x000fc40007f3e0ff */
[----:B------:R-:W-:Y:S02]  /*0300*/  SHF.R.U32.HI R17, RZ, 0x1e, R5 ;  /* 0x0000001eff117819 */ /* 0x000fe40000011605 */
[----:B------:R-:W-:Y:S01]  /*0310*/  LOP3.LUT R23, R23, 0x2, RZ, 0xc0, !PT ;  /* 0x0000000217177812 */ /* 0x000fe200078ec0ff */
[----:B------:R-:W-:Y:S01]  /*0320*/  IMAD.X R16, RZ, RZ, R9, P1 ;  /* 0x000000ffff107224 */ /* 0x000fe200008e0609 */
[C---:B------:R-:W-:Y:S02]  /*0330*/  LEA R8, P2, R12.reuse, R6, 0xb ;  /* 0x000000060c087211 */ /* 0x040fe400078458ff */
[----:B------:R-:W-:Y:S02]  /*0340*/  LOP3.LUT R17, R17, 0x2, RZ, 0xc0, !PT ;  /* 0x0000000211117812 */ /* 0x000fe400078ec0ff */
[----:B------:R-:W-:Y:S02]  /*0350*/  IADD3 R14, P1, R2, R23, RZ ;  /* 0x00000017020e7210 */ /* 0x000fe40007f3e0ff */
[----:B------:R-:W-:-:S02]  /*0360*/  LEA.HI.X R9, R12, R7, R20, 0xb, P2 ;  /* 0x000000070c097211 */ /* 0x000fc400010f5c14 */
[C---:B------:R-:W-:Y:S02]  /*0370*/  LEA R6, P2, R15.reuse, R6, 0xb ;  /* 0x000000060f067211 */ /* 0x040fe400078458ff */
[----:B------:R-:W-:Y:S01]  /*0380*/  IADD3 R4, P3, R4, R17, RZ ;  /* 0x0000001104047210 */ /* 0x000fe20007f7e0ff */
[----:B------:R-:W-:Y:S01]  /*0390*/  IMAD.X R17, RZ, RZ, R3, P1 ;  /* 0x000000ffff117224 */ /* 0x000fe200008e0603 */
[----:B------:R-:W-:Y:S01]  /*03a0*/  LEA.HI.X R7, R15, R7, R16, 0xb, P2 ;  /* 0x000000070f077211 */ /* 0x000fe200010f5c10 */
[----:B0-----:R-:W-:Y:S01]  /*03b0*/  IMAD.WIDE R2, R13, 0x4, R10 ;  /* 0x000000040d027825 */ /* 0x001fe200078e020a */
[----:B------:R-:W-:Y:S02]  /*03c0*/  IADD3.X R13, RZ, R5, RZ, P3, !PT ;  /* 0x00000005ff0d7210 */ /* 0x000fe40001ffe4ff */
[----:B------:R-:W-:Y:S01]  /*03d0*/  SHF.L.U64.HI R11, R14, 0xc, R17 ;  /* 0x0000000c0e0b7819 */ /* 0x000fe20000010211 */
[----:B------:R-:W-:Y:S01]  /*03e0*/  IMAD.WIDE R8, R19, 0x4, R8 ;  /* 0x0000000413087825 */ /* 0x000fe200078e0208 */
[----:B------:R-:W-:-:S03]  /*03f0*/  SHF.L.U64.HI R13, R4, 0xc, R13 ;  /* 0x0000000c040d7819 */ /* 0x000fc6000001020d */
[----:B------:R-:W-:Y:S02]  /*0400*/  IMAD.SHL.U32 R15, R14, 0x1000, RZ ;  /* 0x000010000e0f7824 */ /* 0x000fe400078e00ff */
[----:B------:R-:W-:Y:S01]  /*0410*/  IMAD.SHL.U32 R17, R4, 0x1000, RZ ;  /* 0x0000100004117824 */ /* 0x000fe200078e00ff */
[----:B------:R-:W-:Y:S01]  /*0420*/  CS2R R4, SRZ ;  /* 0x0000000000047805 */ /* 0x000fe2000001ff00 */
[----:B------:R-:W-:Y:S01]  /*0430*/  IMAD.WIDE R6, R19, 0x4, R6 ;  /* 0x0000000413067825 */ /* 0x000fe200078e0206 */
[----:B------:R-:W-:Y:S02]  /*0440*/  IADD3 R28, P1, R8, R15, RZ ;  /* 0x0000000f081c7210 */ /* 0x000fe40007f3e0ff */
[----:B------:R-:W-:-:S03]  /*0450*/  IADD3 R22, P2, R8, R17, RZ ;  /* 0x0000001108167210 */ /* 0x000fc60007f5e0ff */
[----:B------:R-:W-:Y:S01]  /*0460*/  IMAD.X R29, R9, 0x1, R11, P1 ;  /* 0x00000001091d7824 */ /* 0x000fe200008e060b */
[----:B------:R-:W-:Y:S02]  /*0470*/  IADD3.X R23, R9, R13, RZ, P2, !PT ;  /* 0x0000000d09177210 */ /* 0x000fe400017fe4ff */
[----:B------:R-:W-:Y:S01]  /*0480*/  IADD3 R14, P1, R6, R15, RZ ;  /* 0x0000000f060e7210 */ /* 0x000fe20007f3e0ff */
[----:B------:R-:W0:Y:S01]  /*0490*/  LDC.64 R8, c[0x0][0x250] ;  /* 0x00009400ff087b82 */ /* 0x000e220000000a00 */
[----:B------:R-:W-:Y:S01]  /*04a0*/  IADD3 R16, P2, R6, R17, RZ ;  /* 0x0000001106107210 */ /* 0x000fe20007f5e0ff */
[----:B------:R-:W-:-:S03]  /*04b0*/  IMAD.WIDE R28, R25, 0x4, R28 ;  /* 0x00000004191c7825 */ /* 0x000fc600078e021c */
[----:B------:R-:W-:Y:S01]  /*04c0*/  IADD3.X R17, R7, R13, RZ, P2, !PT ;  /* 0x0000000d07117210 */ /* 0x000fe200017fe4ff */
[----:B------:R-:W-:Y:S01]  /*04d0*/  IMAD.X R15, R7, 0x1, R11, P1 ;  /* 0x00000001070f7824 */ /* 0x000fe200008e060b */
[----:B------:R1:W2:Y:S01]  /*04e0*/  @!P0 LDG.E.64 R4, desc[UR4][R28.64] ;  /* 0x000000041c048981 */ /* 0x0002a2000c1e1b00 */
[----:B------:R-:W3:Y:S08]  /*04f0*/  LDC.64 R6, c[0x0][0x248] ;  /* 0x00009200ff067b82 */ /* 0x000ef00000000a00 */
[----:B------:R-:W4:Y:S01]  /*0500*/  LDC.64 R10, c[0x0][0x210] ;  /* 0x00008400ff0a7b82 */ /* 0x000f220000000a00 */
[----:B------:R-:W-:Y:S01]  /*0510*/  CS2R R12, SRZ ;  /* 0x00000000000c7805 */ /* 0x000fe2000001ff00 */
[----:B------:R-:W-:-:S04]  /*0520*/  IMAD.WIDE R14, R25, 0x4, R14 ;  /* 0x00000004190e7825 */ /* 0x000fc800078e020e */
[C---:B------:R-:W-:Y:S01]  /*0530*/  IMAD.WIDE R22, R25.reuse, 0x4, R22 ;  /* 0x0000000419167825 */ /* 0x040fe200078e0216 */
[----:B------:R0:W2:Y:S03]  /*0540*/  @!P0 LDG.E.64 R12, desc[UR4][R14.64] ;  /* 0x000000040e0c8981 */ /* 0x0000a6000c1e1b00 */
[----:B------:R-:W-:Y:S01]  /*0550*/  IMAD.WIDE R16, R25, 0x4, R16 ;  /* 0x0000000419107825 */ /* 0x000fe200078e0210 */
[----:B------:R-:W-:Y:S01]  /*0560*/  CS2R R24, SRZ ;  /* 0x0000000000187805 */ /* 0x000fe2000001ff00 */
[----:B------:R-:W5:Y:S02]  /*0570*/  @!P0 LDG.E.64 R26, desc[UR4][R22.64] ;  /* 0x00000004161a8981 */ /* 0x000f64000c1e1b00 */
[----:B------:R-:W-:Y:S02]  /*0580*/  IMAD R20, R18, 0x200, R19 ;  /* 0x0000020012147824 */ /* 0x000fe400078e0213 */
[----:B------:R-:W-:Y:S01]  /*0590*/  IMAD.MOV.U32 R18, RZ, RZ, RZ ;  /* 0x000000ffff127224 */ /* 0x000fe200078e00ff */
[----:B------:R2:W5:Y:S02]  /*05a0*/  @!P0 LDG.E.64 R24, desc[UR4][R16.64] ;  /* 0x0000000410188981 */ /* 0x000564000c1e1b00 */
[----:B-1----:R-:W-:Y:S01]  /*05b0*/  LEA R29, R0, R20, 0xd ;  /* 0x00000014001d7211 */ /* 0x002fe200078e68ff */
[----:B0-----:R-:W-:-:S02]  /*05c0*/  IMAD.WIDE R14, R19, 0x4, R8 ;  /* 0x00000004130e7825 */ /* 0x001fc400078e0208 */
[----:B------:R5:W5:Y:S01]  /*05d0*/  @!P0 LDG.E.EL R18, desc[UR4][R2.64] ;  /* 0x0000000402128981 */ /* 0x000b62000c2e1900 */
[----:B------:R-:W-:Y:S01]  /*05e0*/  CS2R R8, SRZ ;  /* 0x0000000000087805 */ /* 0x000fe2000001ff00 */
[----:B------:R-:W-:Y:S02]  /*05f0*/  IMAD.MOV.U32 R0, RZ, RZ, RZ ;  /* 0x000000ffff007224 */ /* 0x000fe400078e00ff */
[----:B---3--:R-:W-:Y:S01]  /*0600*/  IMAD.WIDE R6, R21, 0x4, R6 ;  /* 0x0000000415067825 */ /* 0x008fe200078e0206 */
[----:B------:R-:W3:Y:S03]  /*0610*/  LDG.E.EL.64 R14, desc[UR4][R14.64] ;  /* 0x000000040e0e7981 */ /* 0x000ee6000c2e1b00 */
[----:B----4-:R-:W-:Y:S01]  /*0620*/  IMAD.WIDE R10, R29, 0x4, R10 ;  /* 0x000000041d0a7825 */ /* 0x010fe200078e020a */
[----:B------:R-:W4:Y:S04]  /*0630*/  @!P0 LDG.E.EL R0, desc[UR4][R6.64] ;  /* 0x0000000406008981 */ /* 0x000f28000c2e1900 */
[----:B------:R-:W3:Y:S01]  /*0640*/  @!P0 LDG.E.EL.64 R8, desc[UR4][R10.64] ;  /* 0x000000040a088981 */ /* 0x000ee2000c2e1b00 */
[----:B------:R-:W-:Y:S01]  /*0650*/  BAR.SYNC.DEFER_BLOCKING 0x0 ;  /* 0x0000000000007b1d */ /* 0x000fe20000010000 */
[----:B--2---:R-:W-:Y:S01]  /*0660*/  FADD R17, R12, -R4 ;  /* 0x800000040c117221 */ /* 0x004fe20000000000 */
[----:B------:R-:W-:Y:S01]  /*0670*/  FADD R12, R13, -R5 ;  /* 0x800000050d0c7221 */ /* 0x000fe20000000000 */
[----:B-----5:R-:W-:Y:S01]  /*0680*/  FADD R3, R24, -R26 ;  /* 0x8000001a18037221 */ /* 0x020fe20000000000 */
[----:B------:R-:W-:Y:S01]  /*0690*/  FADD R2, R25, -R27 ;  /* 0x8000001b19027221 */ /* 0x000fe20000000000 */
[-C--:B------:R-:W-:Y:S01]  /*06a0*/  FFMA R17, R17, R18.reuse, R4 ;  /* 0x0000001211117223 */ /* 0x080fe20000000004 */
[-C--:B------:R-:W-:Y:S01]  /*06b0*/  FFMA R5, R12, R18.reuse, R5 ;  /* 0x000000120c057223 */ /* 0x080fe20000000005 */
[-C--:B------:R-:W-:Y:S01]  /*06c0*/  FFMA R26, R3, R18.reuse, R26 ;  /* 0x00000012031a7223 */ /* 0x080fe2000000001a */
[----:B------:R-:W-:-:S03]  /*06d0*/  FFMA R2, R2, R18, R27 ;  /* 0x0000001202027223 */ /* 0x000fc6000000001b */
[----:B------:R-:W-:Y:S01]  /*06e0*/  FADD R26, -R17, R26 ;  /* 0x0000001a111a7221 */ /* 0x000fe20000000100 */
[----:B------:R-:W-:-:S03]  /*06f0*/  FADD R2, -R5, R2 ;  /* 0x0000000205027221 */ /* 0x000fc60000000100 */
[-C--:B----4-:R-:W-:Y:S01]  /*0700*/  FFMA R26, R26, R0.reuse, R17 ;  /* 0x000000001a1a7223 */ /* 0x090fe20000000011 */
[----:B------:R-:W-:Y:S01]  /*0710*/  FFMA R2, R2, R0, R5 ;  /* 0x0000000002027223 */ /* 0x000fe20000000005 */
[----:B---3--:R-:W-:Y:S01]  /*0720*/  FADD R3, R14, R8 ;  /* 0x000000080e037221 */ /* 0x008fe20000000000 */
[----:B------:R-:W-:-:S03]  /*0730*/  FADD R9, R15, R9 ;  /* 0x000000090f097221 */ /* 0x000fc60000000000 */
[----:B------:R-:W-:Y:S01]  /*0740*/  FADD R8, R26, R3 ;  /* 0x000000031a087221 */ /* 0x000fe20000000000 */
[----:B------:R-:W-:Y:S01]  /*0750*/  FADD R9, R2, R9 ;  /* 0x0000000902097221 */ /* 0x000fe20000000000 */
[----:B------:R-:W-:Y:S06]  /*0760*/  @P0 EXIT ;  /* 0x000000000000094d */ /* 0x000fec0003800000 */
[----:B------:R-:W-:Y:S01]  /*0770*/  STG.E.64 desc[UR4][R10.64], R8 ;  /* 0x000000080a007986 */ /* 0x000fe2000c101b04 */
[----:B------:R-:W-:Y:S05]  /*0780*/  EXIT ;  /* 0x000000000000794d */ /* 0x000fea0003800000 */
.L_x_0:
[----:B------:R-:W-:-:S00]  /*0790*/  BRA `(.L_x_0) ;  /* 0xfffffffc00fc7947 */ /* 0x000fc0000383ffff */
[----:B------:R-:W-:-:S00]  /*07a0*/  NOP ;  /* 0x0000000000007918 */ /* 0x000fc00000000000 */
        /* <DEDUP_REMOVED lines=13> */
.L_x_1:


//--------------------- .nv.constant0.triton_poi_fused__unsafe_index_add_convolution_mul_sub_65 --------------------------
	.section	.nv.constant0.triton_poi_fused__unsafe_index_add_convolution_mul_sub_65,"a",@progbits
	.sectionflags	@""
	.align	4
.nv.constant0.triton_poi_fused__unsafe_index_add_convolution_mul_sub_65:
	.zero		608
